	.headerflags	@"EF_CUDA_TEXMODE_UNIFIED EF_CUDA_64BIT_ADDRESS EF_CUDA_ACCELERATORS EF_CUDA_SM90 EF_CUDA_VIRTUAL_SM(EF_CUDA_SM90)"
	.elftype	@"ET_EXEC"


//--------------------- .nv.info                  --------------------------
	.section	.nv.info,"",@"SHT_CUDA_INFO"
	.align	4


	//----- nvinfo : EIATTR_REGCOUNT
	.align		4
        /*0000*/ 	.byte	0x04, 0x2f
        /*0002*/ 	.short	(.L_1 - .L_0)
	.align		4
.L_0:
        /*0004*/ 	.word	index@(triton_per_fused_mean_39)
        /*0008*/ 	.word	0x00000012


	//----- nvinfo : EIATTR_MIN_STACK_SIZE
	.align		4
.L_1:
        /*000c*/ 	.byte	0x04, 0x12
        /*000e*/ 	.short	(.L_3 - .L_2)
	.align		4
.L_2:
        /*0010*/ 	.word	index@(triton_per_fused_mean_39)
        /*0014*/ 	.word	0x00000000


	//----- nvinfo : EIATTR_FRAME_SIZE
	.align		4
.L_3:
        /*0018*/ 	.byte	0x04, 0x11
        /*001a*/ 	.short	(.L_5 - .L_4)
	.align		4
.L_4:
        /*001c*/ 	.word	index@(triton_per_fused_mean_39)
        /*0020*/ 	.word	0x00000000


	//----- nvinfo : EIATTR_MIN_STACK_SIZE
	.align		4
.L_5:
        /*0024*/ 	.byte	0x04, 0x12
        /*0026*/ 	.short	(.L_7 - .L_6)
	.align		4
.L_6:
        /*0028*/ 	.word	index@(triton_per_fused_mean_39)
        /*002c*/ 	.word	0x00000000
.L_7:


//--------------------- .nv.info.triton_per_fused_mean_39 --------------------------
	.section	.nv.info.triton_per_fused_mean_39,"",@"SHT_CUDA_INFO"
	.sectionflags	@""
	.align	4


	//----- nvinfo : EIATTR_CUDA_API_VERSION
	.align		4
        /*0000*/ 	.byte	0x04, 0x37
        /*0002*/ 	.short	(.L_9 - .L_8)
.L_8:
        /*0004*/ 	.word	0x0000007c


	//----- nvinfo : EIATTR_KPARAM_INFO
	.align		4
.L_9:
        /*0008*/ 	.byte	0x04, 0x17
        /*000a*/ 	.short	(.L_11 - .L_10)
.L_10:
        /*000c*/ 	.word	0x00000000
        /*0010*/ 	.short	0x0003
        /*0012*/ 	.short	0x0014
        /*0014*/ 	.byte	0x00, 0xf0, 0x11, 0x00


	//----- nvinfo : EIATTR_KPARAM_INFO
	.align		4
.L_11:
        /*0018*/ 	.byte	0x04, 0x17
        /*001a*/ 	.short	(.L_13 - .L_12)
.L_12:
        /*001c*/ 	.word	0x00000000
        /*0020*/ 	.short	0x0002
        /*0022*/ 	.short	0x0010
        /*0024*/ 	.byte	0x00, 0xf0, 0x11, 0x00


	//----- nvinfo : EIATTR_KPARAM_INFO
	.align		4
.L_13:
        /*0028*/ 	.byte	0x04, 0x17
        /*002a*/ 	.short	(.L_15 - .L_14)
.L_14:
        /*002c*/ 	.word	0x00000000
        /*0030*/ 	.short	0x0001
        /*0032*/ 	.short	0x0008
        /*0034*/ 	.byte	0x00, 0xf4, 0x21, 0x00


	//----- nvinfo : EIATTR_KPARAM_INFO
	.align		4
.L_15:
        /*0038*/ 	.byte	0x04, 0x17
        /*003a*/ 	.short	(.L_17 - .L_16)
.L_16:
        /*003c*/ 	.word	0x00000000
        /*0040*/ 	.short	0x0000
        /*0042*/ 	.short	0x0000
        /*0044*/ 	.byte	0x00, 0xf4, 0x21, 0x00


	//----- nvinfo : EIATTR_SPARSE_MMA_MASK
	.align		4
.L_17:
        /*0048*/ 	.byte	0x03, 0x50
        /*004a*/ 	.short	0x0000


	//----- nvinfo : EIATTR_MAXREG_COUNT
	.align		4
        /*004c*/ 	.byte	0x03, 0x1b
        /*004e*/ 	.short	0x00ff


	//----- nvinfo : EIATTR_COOP_GROUP_MASK_REGIDS
	.align		4
        /*0050*/ 	.byte	0x04, 0x29
        /*0052*/ 	.short	(.L_19 - .L_18)


	//   ....[0]....
.L_18:
        /*0054*/ 	.word	0xffffffff


	//   ....[1]....
        /*0058*/ 	.word	0xffffffff


	//   ....[2]....
        /*005c*/ 	.word	0xffffffff


	//   ....[3]....
        /*0060*/ 	.word	0xffffffff


	//   ....[4]....
        /*0064*/ 	.word	0xffffffff


	//   ....[5]....
        /*0068*/ 	.word	0xffffffff


	//   ....[6]....
        /*006c*/ 	.word	0xffffffff


	//----- nvinfo : EIATTR_COOP_GROUP_INSTR_OFFSETS
	.align		4
.L_19:
        /*0070*/ 	.byte	0x04, 0x28
        /*0072*/ 	.short	(.L_21 - .L_20)


	//   ....[0]....
.L_20:
        /*0074*/ 	.word	0x000001a0


	//   ....[1]....
        /*0078*/ 	.word	0x000001b0


	//   ....[2]....
        /*007c*/ 	.word	0x00000200


	//   ....[3]....
        /*0080*/ 	.word	0x00000220


	//   ....[4]....
        /*0084*/ 	.word	0x00000270


	//   ....[5]....
        /*0088*/ 	.word	0x000002a0


	//   ....[6]....
        /*008c*/ 	.word	0x00000380


	//----- nvinfo : EIATTR_EXIT_INSTR_OFFSETS
	.align		4
.L_21:
        /*0090*/ 	.byte	0x04, 0x1c
        /*0092*/ 	.short	(.L_23 - .L_22)


	//   ....[0]....
.L_22:
        /*0094*/ 	.word	0x00000480


	//   ....[1]....
        /*0098*/ 	.word	0x000004b0


	//----- nvinfo : EIATTR_REQNTID
	.align		4
.L_23:
        /*009c*/ 	.byte	0x04, 0x10
        /*009e*/ 	.short	(.L_25 - .L_24)
.L_24:
        /*00a0*/ 	.word	0x00000040
        /*00a4*/ 	.word	0x00000001
        /*00a8*/ 	.word	0x00000001


	//----- nvinfo : EIATTR_CBANK_PARAM_SIZE
	.align		4
.L_25:
        /*00ac*/ 	.byte	0x03, 0x19
        /*00ae*/ 	.short	0x0018


	//----- nvinfo : EIATTR_PARAM_CBANK
	.align		4
        /*00b0*/ 	.byte	0x04, 0x0a
        /*00b2*/ 	.short	(.L_27 - .L_26)
	.align		4
.L_26:
        /*00b4*/ 	.word	index@(.nv.constant0.triton_per_fused_mean_39)
        /*00b8*/ 	.short	0x0210
        /*00ba*/ 	.short	0x0018


	//----- nvinfo : EIATTR_SW_WAR
	.align		4
.L_27:
        /*00bc*/ 	.byte	0x04, 0x36
        /*00be*/ 	.short	(.L_29 - .L_28)
.L_28:
        /*00c0*/ 	.word	0x00000008
.L_29:


//--------------------- .nv.callgraph             --------------------------
	.section	.nv.callgraph,"",@"SHT_CUDA_CALLGRAPH"
	.align	4
	.sectionentsize	8
	.align		4
        /*0000*/ 	.word	0x00000000
	.align		4
        /*0004*/ 	.word	0xffffffff
	.align		4
        /*0008*/ 	.word	0x00000000
	.align		4
        /*000c*/ 	.word	0xfffffffe
	.align		4
        /*0010*/ 	.word	0x00000000
	.align		4
        /*0014*/ 	.word	0xfffffffd
	.align		4
        /*0018*/ 	.word	0x00000000
	.align		4
        /*001c*/ 	.word	0xfffffffc


//--------------------- .text.triton_per_fused_mean_39 --------------------------
	.section	.text.triton_per_fused_mean_39,"ax",@progbits
	.sectionflags	@"SHF_BARRIERS=1"
	.align	128
        .global         triton_per_fused_mean_39
        .type           triton_per_fused_mean_39,@function
        .size           triton_per_fused_mean_39,(.L_x_1 - triton_per_fused_mean_39)
        .other          triton_per_fused_mean_39,@"STO_CUDA_ENTRY STV_DEFAULT"
triton_per_fused_mean_39:
.text.triton_per_fused_mean_39:
[----:B------:R-:W0:Y:S02]  /*0000*/  LDC R1, c[0x0][0x28] ;  /* 0x00000a00ff017b82 */ /* 0x000e240000000800 */
[----:B------:R-:W1:Y:S01]  /*0010*/  S2R R0, SR_TID.X ;  /* 0x0000000000007919 */ /* 0x000e620000002100 */
[----:B------:R-:W-:Y:S01]  /*0020*/  ULDC.64 UR6, c[0x0][0x208] ;  /* 0x0000820000067ab9 */ /* 0x000fe20000000a00 */
[----:B------:R-:W2:Y:S01]  /*0030*/  S2R R2, SR_CTAID.X ;  /* 0x0000000000027919 */ /* 0x000ea20000002500 */
[C---:B-1----:R-:W-:Y:S02]  /*0040*/  IMAD.SHL.U32 R4, R0.reuse, 0x2, RZ ;  /* 0x0000000200047824 */ /* 0x042fe400078e00ff */
[----:B------:R-:W-:Y:S02]  /*0050*/  IMAD.SHL.U32 R9, R0, 0x200, RZ ;  /* 0x0000020000097824 */ /* 0x000fe400078e00ff */
[----:B--2---:R-:W-:Y:S01]  /*0060*/  IMAD.SHL.U32 R5, R2, 0x8, RZ ;  /* 0x0000000802057824 */ /* 0x004fe200078e00ff */
[----:B------:R-:W-:Y:S02]  /*0070*/  SHF.R.S32.HI R8, RZ, 0x1c, R2 ;  /* 0x0000001cff087819 */ /* 0x000fe40000011402 */
[----:B------:R-:W-:Y:S01]  /*0080*/  LOP3.LUT R4, R4, 0x6, RZ, 0xc0, !PT ;  /* 0x0000000604047812 */ /* 0x000fe200078ec0ff */
[----:B------:R-:W1:Y:S01]  /*0090*/  LDC.64 R2, c[0x0][0x218] ;  /* 0x00008600ff027b82 */ /* 0x000e620000000a00 */
[----:B------:R-:W-:-:S02]  /*00a0*/  SGXT R8, R8, 0x1 ;  /* 0x000000010808781a */ /* 0x000fc40000000200 */
[----:B------:R-:W-:Y:S02]  /*00b0*/  LOP3.LUT R7, R5, R4, RZ, 0xfc, !PT ;  /* 0x0000000405077212 */ /* 0x000fe400078efcff */
[----:B------:R-:W-:Y:S02]  /*00c0*/  LOP3.LUT R9, R9, 0x7800, RZ, 0xc0, !PT ;  /* 0x0000780009097812 */ /* 0x000fe400078ec0ff */
[----:B------:R-:W-:-:S04]  /*00d0*/  LEA.HI R8, R8, R7, RZ, 0xb ;  /* 0x0000000708087211 */ /* 0x000fc800078f58ff */
[C---:B------:R-:W-:Y:S01]  /*00e0*/  LOP3.LUT R10, R8.reuse, 0xfffff800, RZ, 0xc0, !PT ;  /* 0xfffff800080a7812 */ /* 0x040fe200078ec0ff */
[----:B------:R-:W-:-:S03]  /*00f0*/  IMAD.SHL.U32 R8, R8, 0x10, RZ ;  /* 0x0000001008087824 */ /* 0x000fc600078e00ff */
[----:B------:R-:W-:Y:S02]  /*0100*/  IADD3 R9, R9, R7, -R10 ;  /* 0x0000000709097210 */ /* 0x000fe40007ffe80a */
[----:B------:R-:W-:-:S05]  /*0110*/  LOP3.LUT R8, R8, 0xffff8000, RZ, 0xc0, !PT ;  /* 0xffff800008087812 */ /* 0x000fca00078ec0ff */
[----:B------:R-:W-:-:S04]  /*0120*/  IMAD.IADD R9, R9, 0x1, R8 ;  /* 0x0000000109097824 */ /* 0x000fc800078e0208 */
[----:B-1----:R-:W-:-:S06]  /*0130*/  IMAD.WIDE R2, R9, 0x4, R2 ;  /* 0x0000000409027825 */ /* 0x002fcc00078e0202 */
[----:B------:R-:W2:Y:S01]  /*0140*/  LDG.E.64 R2, desc[UR6][R2.64] ;  /* 0x0000000602027981 */ /* 0x000ea2000c1e1b00 */
[----:B------:R-:W1:Y:S01]  /*0150*/  S2UR UR5, SR_CgaCtaId ;  /* 0x00000000000579c3 */ /* 0x000e620000008800 */
[----:B------:R-:W-:Y:S01]  /*0160*/  UMOV UR4, 0x400 ;  /* 0x0000040000047882 */ /* 0x000fe20000000000 */
[----:B------:R-:W-:Y:S02]  /*0170*/  ISETP.GE.AND P1, PT, R0, 0x10, PT ;  /* 0x000000100000780c */ /* 0x000fe40003f26270 */
[----:B------:R-:W-:Y:S01]  /*0180*/  LOP3.LUT R5, R5, 0x7, R0, 0xf8, !PT ;  /* 0x0000000705057812 */ /* 0x000fe200078ef800 */
[----:B-1----:R-:W-:Y:S01]  /*0190*/  UPRMT UR4, UR5, 0x654, UR4 ;  /* 0x0000065405047896 */ /* 0x002fe20008000004 */
[----:B--2---:R-:W1:Y:S04]  /*01a0*/  SHFL.BFLY PT, R7, R2, 0x10, 0x1f ;  /* 0x0e001f0002077f89 */ /* 0x004e6800000e0000 */
[----:B------:R-:W2:Y:S01]  /*01b0*/  SHFL.BFLY PT, R8, R3, 0x10, 0x1f ;  /* 0x0e001f0003087f89 */ /* 0x000ea200000e0000 */
[----:B-1----:R-:W-:Y:S01]  /*01c0*/  FADD R7, R2, R7 ;  /* 0x0000000702077221 */ /* 0x002fe20000000000 */
[----:B------:R-:W-:Y:S01]  /*01d0*/  LOP3.LUT R2, R0, 0x1f, RZ, 0xc0, !PT ;  /* 0x0000001f00027812 */ /* 0x000fe200078ec0ff */
[----:B--2---:R-:W-:Y:S01]  /*01e0*/  FADD R10, R3, R8 ;  /* 0x00000008030a7221 */ /* 0x004fe20000000000 */
[----:B------:R-:W-:-:S02]  /*01f0*/  SHF.R.U32.HI R3, RZ, 0x3, R0 ;  /* 0x00000003ff037819 */ /* 0x000fc40000011600 */
[----:B------:R-:W1:Y:S01]  /*0200*/  SHFL.BFLY PT, R8, R7, 0x8, 0x1f ;  /* 0x0d001f0007087f89 */ /* 0x000e6200000e0000 */
[----:B------:R-:W-:-:S03]  /*0210*/  ISETP.GE.U32.AND P0, PT, R2, 0x4, PT ;  /* 0x000000040200780c */ /* 0x000fc60003f06070 */
[----:B------:R-:W2:Y:S01]  /*0220*/  SHFL.BFLY PT, R9, R10, 0x8, 0x1f ;  /* 0x0d001f000a097f89 */ /* 0x000ea200000e0000 */
[----:B-1----:R-:W-:Y:S01]  /*0230*/  FADD R8, R7, R8 ;  /* 0x0000000807087221 */ /* 0x002fe20000000000 */
[----:B------:R-:W-:Y:S02]  /*0240*/  IMAD.SHL.U32 R7, R4, 0x8, RZ ;  /* 0x0000000804077824 */ /* 0x000fe400078e00ff */
[----:B--2---:R-:W-:Y:S01]  /*0250*/  FADD R11, R10, R9 ;  /* 0x000000090a0b7221 */ /* 0x004fe20000000000 */
[----:B------:R-:W-:Y:S01]  /*0260*/  LOP3.LUT R10, R3, 0x4, RZ, 0xc0, !PT ;  /* 0x00000004030a7812 */ /* 0x000fe200078ec0ff */
[----:B------:R-:W1:Y:S01]  /*0270*/  SHFL.BFLY PT, R9, R8, 0x4, 0x1f ;  /* 0x0c801f0008097f89 */ /* 0x000e6200000e0000 */
[----:B------:R-:W-:Y:S02]  /*0280*/  LEA R3, R0, UR4, 0x2 ;  /* 0x0000000400037c11 */ /* 0x000fe4000f8e10ff */
[----:B------:R-:W-:Y:S01]  /*0290*/  LOP3.LUT R2, R7, R10, RZ, 0xfc, !PT ;  /* 0x0000000a07027212 */ /* 0x000fe200078efcff */
[----:B------:R-:W2:Y:S01]  /*02a0*/  SHFL.BFLY PT, R12, R11, 0x4, 0x1f ;  /* 0x0c801f000b0c7f89 */ /* 0x000ea200000e0000 */
[----:B-1----:R-:W-:Y:S01]  /*02b0*/  FADD R9, R8, R9 ;  /* 0x0000000908097221 */ /* 0x002fe20000000000 */
[----:B------:R-:W-:Y:S01]  /*02c0*/  LOP3.LUT R8, R0, 0x1, RZ, 0xc0, !PT ;  /* 0x0000000100087812 */ /* 0x000fe200078ec0ff */
[----:B--2---:R-:W-:-:S03]  /*02d0*/  FADD R12, R11, R12 ;  /* 0x0000000c0b0c7221 */ /* 0x004fc60000000000 */
[----:B------:R1:W-:Y:S04]  /*02e0*/  @!P0 STS [R2+UR4], R9 ;  /* 0x0000000902008988 */ /* 0x0003e80008000804 */
[----:B------:R2:W-:Y:S01]  /*02f0*/  @!P0 STS [R2+UR4+0x8], R12 ;  /* 0x0000080c02008988 */ /* 0x0005e20008000804 */
[----:B------:R-:W-:Y:S01]  /*0300*/  BAR.SYNC.DEFER_BLOCKING 0x0 ;  /* 0x0000000000007b1d */ /* 0x000fe20000010000 */
[----:B------:R-:W-:Y:S01]  /*0310*/  ISETP.NE.U32.AND P0, PT, R8, 0x1, PT ;  /* 0x000000010800780c */ /* 0x000fe20003f05070 */
[----:B-1----:R-:W-:-:S03]  /*0320*/  VIADD R9, R7, UR4 ;  /* 0x0000000407097c36 */ /* 0x002fc60008000000 */
[----:B------:R-:W-:Y:S01]  /*0330*/  ISETP.LT.AND P0, PT, R0, 0x10, P0 ;  /* 0x000000100000780c */ /* 0x000fe20000701270 */
[----:B------:R-:W-:Y:S01]  /*0340*/  IMAD R9, R4, -0x4, R9 ;  /* 0xfffffffc04097824 */ /* 0x000fe200078e0209 */
[----:B--2---:R-:W-:-:S04]  /*0350*/  LOP3.LUT R2, R0, 0x7, RZ, 0xc0, !PT ;  /* 0x0000000700027812 */ /* 0x004fc800078ec0ff */
[----:B------:R-:W-:Y:S01]  /*0360*/  LEA R4, R2, UR4, 0x2 ;  /* 0x0000000402047c11 */ /* 0x000fe2000f8e10ff */
[----:B------:R-:W1:Y:S04]  /*0370*/  @!P1 LDS R6, [R3] ;  /* 0x0000000003069984 */ /* 0x000e680000000800 */
[----:B-1----:R-:W1:Y:S02]  /*0380*/  SHFL.BFLY PT, R11, R6, 0x1, 0x1f ;  /* 0x0c201f00060b7f89 */ /* 0x002e6400000e0000 */
[----:B-1----:R-:W-:Y:S01]  /*0390*/  FADD R8, R6, R11 ;  /* 0x0000000b06087221 */ /* 0x002fe20000000000 */
[----:B------:R-:W-:-:S04]  /*03a0*/  SHF.R.U32.HI R6, RZ, 0x3, R0 ;  /* 0x00000003ff067819 */ /* 0x000fc80000011600 */
[----:B------:R1:W-:Y:S01]  /*03b0*/  @P0 STS [R3], R8 ;  /* 0x0000000803000388 */ /* 0x0003e20000000800 */
[----:B------:R-:W-:Y:S08]  /*03c0*/  BAR.SYNC.DEFER_BLOCKING 0x0 ;  /* 0x0000000000007b1d */ /* 0x000ff00000010000 */
[----:B-1----:R-:W1:Y:S01]  /*03d0*/  LDC.64 R2, c[0x0][0x210] ;  /* 0x00008400ff027b82 */ /* 0x002e620000000a00 */
[----:B------:R-:W-:Y:S04]  /*03e0*/  LDS R14, [R7+UR4] ;  /* 0x00000004070e7984 */ /* 0x000fe80008000800 */
[----:B------:R2:W3:Y:S01]  /*03f0*/  LDS R15, [R7+UR4+0x8] ;  /* 0x00000804070f7984 */ /* 0x0004e20008000800 */
[----:B-1----:R-:W-:-:S02]  /*0400*/  IMAD.WIDE R2, R5, 0x4, R2 ;  /* 0x0000000405027825 */ /* 0x002fc400078e0202 */
[----:B------:R-:W-:Y:S01]  /*0410*/  BAR.SYNC.DEFER_BLOCKING 0x0 ;  /* 0x0000000000007b1d */ /* 0x000fe20000010000 */
[----:B--2---:R-:W-:-:S04]  /*0420*/  SGXT.U32 R7, R6, 0x2 ;  /* 0x000000020607781a */ /* 0x004fc80000000000 */
[----:B------:R-:W-:Y:S01]  /*0430*/  LOP3.LUT P0, RZ, R10, R7, RZ, 0xfc, !PT ;  /* 0x000000070aff7212 */ /* 0x000fe2000780fcff */
[----:B---3--:R1:W-:Y:S02]  /*0440*/  STS.64 [R9], R14 ;  /* 0x0000000e09007388 */ /* 0x0083e40000000a00 */
[----:B------:R-:W-:Y:S06]  /*0450*/  BAR.SYNC.DEFER_BLOCKING 0x0 ;  /* 0x0000000000007b1d */ /* 0x000fec0000010000 */
[----:B------:R-:W2:Y:S02]  /*0460*/  LDS R4, [R4] ;  /* 0x0000000004047984 */ /* 0x000ea40000000800 */
[----:B------:R-:W-:Y:S06]  /*0470*/  BAR.SYNC.DEFER_BLOCKING 0x0 ;  /* 0x0000000000007b1d */ /* 0x000fec0000010000 */
[----:B-1----:R-:W-:Y:S05]  /*0480*/  @P0 EXIT ;  /* 0x000000000000094d */ /* 0x002fea0003800000 */
[----:B--2---:R-:W-:-:S05]  /*0490*/  FMUL R5, R4, 0.0625 ;  /* 0x3d80000004057820 */ /* 0x004fca0000400000 */
[----:B------:R-:W-:Y:S01]  /*04a0*/  STG.E desc[UR6][R2.64], R5 ;  /* 0x0000000502007986 */ /* 0x000fe2000c101906 */
[----:B------:R-:W-:Y:S05]  /*04b0*/  EXIT ;  /* 0x000000000000794d */ /* 0x000fea0003800000 */
.L_x_0:
[----:B------:R-:W-:-:S00]  /*04c0*/  BRA `(.L_x_0) ;  /* 0xfffffffc00fc7947 */ /* 0x000fc0000383ffff */
[----:B------:R-:W-:-:S00]  /*04d0*/  NOP ;  /* 0x0000000000007918 */ /* 0x000fc00000000000 */
        /* <DEDUP_REMOVED lines=10> */
.L_x_1:


//--------------------- .nv.shared.triton_per_fused_mean_39 --------------------------
	.section	.nv.shared.triton_per_fused_mean_39,"aw",@nobits
	.sectionflags	@""
	.align	16
	.zero		1024


//--------------------- .nv.constant0.triton_per_fused_mean_39 --------------------------
	.section	.nv.constant0.triton_per_fused_mean_39,"a",@progbits
	.sectionflags	@""
	.align	4
.nv.constant0.triton_per_fused_mean_39:
	.zero		552
